//
// Generated by NVIDIA NVVM Compiler
//
// Compiler Build ID: CL-36424714
// Cuda compilation tools, release 13.0, V13.0.88
// Based on NVVM 20.0.0
//

.version 9.0
.target sm_100
.address_size 64

	// .globl	expand_halo_dual_kernel

.visible .entry expand_halo_dual_kernel(
	.param .u64 .ptr .align 1 expand_halo_dual_kernel_param_0,
	.param .u64 .ptr .align 1 expand_halo_dual_kernel_param_1,
	.param .u32 expand_halo_dual_kernel_param_2,
	.param .u32 expand_halo_dual_kernel_param_3
)
{
	.reg .pred 	%p<12>;
	.reg .b16 	%rs<23>;
	.reg .b32 	%r<19>;
	.reg .b64 	%rd<13>;

	ld.param.u64 	%rd4, [expand_halo_dual_kernel_param_0];
	ld.param.u64 	%rd3, [expand_halo_dual_kernel_param_1];
	ld.param.u32 	%r7, [expand_halo_dual_kernel_param_2];
	ld.param.u32 	%r6, [expand_halo_dual_kernel_param_3];
	cvta.to.global.u64 	%rd1, %rd4;
	mov.u32 	%r8, %ctaid.x;
	mov.u32 	%r9, %ntid.x;
	mov.u32 	%r10, %tid.x;
	mad.lo.s32 	%r1, %r8, %r9, %r10;
	mov.u32 	%r11, %ctaid.y;
	mov.u32 	%r12, %ntid.y;
	mov.u32 	%r13, %tid.y;
	mad.lo.s32 	%r14, %r11, %r12, %r13;
	setp.ge.s32 	%p1, %r1, %r6;
	setp.ge.s32 	%p2, %r14, %r7;
	or.pred  	%p3, %p1, %p2;
	@%p3 bra 	$L__BB0_10;
	mul.lo.s32 	%r3, %r6, %r14;
	add.s32 	%r4, %r3, %r1;
	cvt.s64.s32 	%rd5, %r4;
	add.s64 	%rd2, %rd1, %rd5;
	ld.global.nc.u8 	%rs10, [%rd2];
	cvt.u16.u8 	%rs20, %rs10;
	setp.eq.s32 	%p4, %r14, 0;
	@%p4 bra 	$L__BB0_3;
	sub.s32 	%r15, %r3, %r6;
	add.s32 	%r16, %r15, %r1;
	cvt.s64.s32 	%rd6, %r16;
	add.s64 	%rd7, %rd1, %rd6;
	ld.global.nc.u8 	%rs11, [%rd7];
	cvt.u16.u8 	%rs12, %rs11;
	setp.eq.s16 	%p5, %rs12, 0;
	selp.b16 	%rs20, %rs20, 1, %p5;
$L__BB0_3:
	add.s32 	%r17, %r7, -1;
	setp.ge.u32 	%p6, %r14, %r17;
	@%p6 bra 	$L__BB0_5;
	cvt.s64.s32 	%rd8, %r6;
	add.s64 	%rd9, %rd2, %rd8;
	ld.global.nc.u8 	%rs13, [%rd9];
	cvt.u16.u8 	%rs14, %rs13;
	setp.eq.s16 	%p7, %rs14, 0;
	selp.b16 	%rs20, %rs20, 1, %p7;
$L__BB0_5:
	setp.lt.s32 	%p8, %r1, 1;
	@%p8 bra 	$L__BB0_7;
	ld.global.nc.u8 	%rs15, [%rd2+-1];
	cvt.u16.u8 	%rs16, %rs15;
	setp.eq.s16 	%p9, %rs16, 0;
	selp.b16 	%rs20, %rs20, 1, %p9;
$L__BB0_7:
	add.s32 	%r18, %r6, -1;
	setp.ge.s32 	%p10, %r1, %r18;
	@%p10 bra 	$L__BB0_9;
	ld.global.nc.u8 	%rs17, [%rd2+1];
	cvt.u16.u8 	%rs18, %rs17;
	setp.eq.s16 	%p11, %rs18, 0;
	selp.b16 	%rs20, %rs20, 1, %p11;
$L__BB0_9:
	cvta.to.global.u64 	%rd11, %rd3;
	add.s64 	%rd12, %rd11, %rd5;
	st.global.u8 	[%rd12], %rs20;
$L__BB0_10:
	ret;

}


// ===== COMPILED SASS (sm_100) =====

	.target	sm_100

	.elftype	@"ET_EXEC"


//--------------------- .note.nv.tkinfo           --------------------------
	.section	.note.nv.tkinfo,"",@"SHT_NOTE"
	.sectionflags	@"SHF_NOTE_NV_TKINFO"
	.tkinfo
        /*0018*/ 	.word	0x00000002
        /*0030*/ 	.string	""
        /*0030*/ 	.string	"ptxas"
        /*0030*/ 	.string	"Cuda compilation tools, release 13.0, V13.0.88"
        /*0030*/ 	.string	"Build cuda_13.0.r13.0/compiler.36424714_0"
        /*0030*/ 	.string	"-arch sm_100 -m 64 "



//--------------------- .note.nv.cuinfo           --------------------------
	.section	.note.nv.cuinfo,"",@"SHT_NOTE"
	.sectionflags	@"SHF_NOTE_NV_CUINFO"
        /*0018*/ 	.short	0x0002
        /*001a*/ 	.short	0x0064
        /*001c*/ 	.short	0x0082
	.zero		2


//--------------------- .nv.info                  --------------------------
	.section	.nv.info,"",@"SHT_CUDA_INFO"
	.align	4


	//----- nvinfo : EIATTR_REGCOUNT
	.align		4
        /*0000*/ 	.byte	0x04, 0x2f
        /*0002*/ 	.short	(.L_1 - .L_0)
	.align		4
.L_0:
        /*0004*/ 	.word	index@(expand_halo_dual_kernel)
        /*0008*/ 	.word	0x0000000f


	//----- nvinfo : EIATTR_FRAME_SIZE
	.align		4
.L_1:
        /*000c*/ 	.byte	0x04, 0x11
        /*000e*/ 	.short	(.L_3 - .L_2)
	.align		4
.L_2:
        /*0010*/ 	.word	index@(expand_halo_dual_kernel)
        /*0014*/ 	.word	0x00000000


	//----- nvinfo : EIATTR_MIN_STACK_SIZE
	.align		4
.L_3:
        /*0018*/ 	.byte	0x04, 0x12
        /*001a*/ 	.short	(.L_5 - .L_4)
	.align		4
.L_4:
        /*001c*/ 	.word	index@(expand_halo_dual_kernel)
        /*0020*/ 	.word	0x00000000
.L_5:


//--------------------- .nv.compat                --------------------------
	.section	.nv.compat,"",@"SHT_CUDA_COMPAT_INFO"
	.align	4
        /*0000*/ 	.byte	0x02, 0x09, 0x00, 0x00, 0x02, 0x02, 0x01, 0x00, 0x02, 0x05, 0x05, 0x00, 0x03, 0x07, 0x01, 0x01
        /*0010*/ 	.byte	0x02, 0x03, 0x00, 0x00, 0x02, 0x06, 0x01, 0x00, 0x04, 0x0b, 0x08, 0x00, 0x09, 0x00, 0x00, 0x00
        /*0020*/ 	.byte	0x00, 0x00, 0x00, 0x00


//--------------------- .nv.info.expand_halo_dual_kernel --------------------------
	.section	.nv.info.expand_halo_dual_kernel,"",@"SHT_CUDA_INFO"
	.sectionflags	@""
	.align	4


	//----- nvinfo : EIATTR_CUDA_API_VERSION
	.align		4
        /*0000*/ 	.byte	0x04, 0x37
        /*0002*/ 	.short	(.L_7 - .L_6)
.L_6:
        /*0004*/ 	.word	0x00000082


	//----- nvinfo : EIATTR_KPARAM_INFO
	.align		4
.L_7:
        /*0008*/ 	.byte	0x04, 0x17
        /*000a*/ 	.short	(.L_9 - .L_8)
.L_8:
        /*000c*/ 	.word	0x00000000
        /*0010*/ 	.short	0x0003
        /*0012*/ 	.short	0x0014
        /*0014*/ 	.byte	0x00, 0xf0, 0x11, 0x00


	//----- nvinfo : EIATTR_KPARAM_INFO
	.align		4
.L_9:
        /*0018*/ 	.byte	0x04, 0x17
        /*001a*/ 	.short	(.L_11 - .L_10)
.L_10:
        /*001c*/ 	.word	0x00000000
        /*0020*/ 	.short	0x0002
        /*0022*/ 	.short	0x0010
        /*0024*/ 	.byte	0x00, 0xf0, 0x11, 0x00


	//----- nvinfo : EIATTR_KPARAM_INFO
	.align		4
.L_11:
        /*0028*/ 	.byte	0x04, 0x17
        /*002a*/ 	.short	(.L_13 - .L_12)
.L_12:
        /*002c*/ 	.word	0x00000000
        /*0030*/ 	.short	0x0001
        /*0032*/ 	.short	0x0008
        /*0034*/ 	.byte	0x00, 0xf5, 0x21, 0x00


	//----- nvinfo : EIATTR_KPARAM_INFO
	.align		4
.L_13:
        /*0038*/ 	.byte	0x04, 0x17
        /*003a*/ 	.short	(.L_15 - .L_14)
.L_14:
        /*003c*/ 	.word	0x00000000
        /*0040*/ 	.short	0x0000
        /*0042*/ 	.short	0x0000
        /*0044*/ 	.byte	0x00, 0xf5, 0x21, 0x00


	//----- nvinfo : EIATTR_SPARSE_MMA_MASK
	.align		4
.L_15:
        /*0048*/ 	.byte	0x03, 0x50
        /*004a*/ 	.short	0x0000


	//----- nvinfo : EIATTR_MAXREG_COUNT
	.align		4
        /*004c*/ 	.byte	0x03, 0x1b
        /*004e*/ 	.short	0x00ff


	//----- nvinfo : EIATTR_MERCURY_ISA_VERSION
	.align		4
        /*0050*/ 	.byte	0x03, 0x5f
        /*0052*/ 	.short	0x0101


	//----- nvinfo : EIATTR_VRC_CTA_INIT_COUNT
	.align		4
        /*0054*/ 	.byte	0x02, 0x4a
	.zero		1
	.zero		1


	//----- nvinfo : EIATTR_EXIT_INSTR_OFFSETS
	.align		4
        /*0058*/ 	.byte	0x04, 0x1c
        /*005a*/ 	.short	(.L_17 - .L_16)


	//   ....[0]....
.L_16:
        /*005c*/ 	.word	0x000000c0


	//   ....[1]....
        /*0060*/ 	.word	0x00000340


	//----- nvinfo : EIATTR_CBANK_PARAM_SIZE
	.align		4
.L_17:
        /*0064*/ 	.byte	0x03, 0x19
        /*0066*/ 	.short	0x0018


	//----- nvinfo : EIATTR_PARAM_CBANK
	.align		4
        /*0068*/ 	.byte	0x04, 0x0a
        /*006a*/ 	.short	(.L_19 - .L_18)
	.align		4
.L_18:
        /*006c*/ 	.word	index@(.nv.constant0.expand_halo_dual_kernel)
        /*0070*/ 	.short	0x0380
        /*0072*/ 	.short	0x0018


	//----- nvinfo : EIATTR_SW_WAR
	.align		4
.L_19:
        /*0074*/ 	.byte	0x04, 0x36
        /*0076*/ 	.short	(.L_21 - .L_20)
.L_20:
        /*0078*/ 	.word	0x00000008
.L_21:


//--------------------- .nv.callgraph             --------------------------
	.section	.nv.callgraph,"",@"SHT_CUDA_CALLGRAPH"
	.align	4
	.sectionentsize	8
	.align		4
        /*0000*/ 	.word	0x00000000
	.align		4
        /*0004*/ 	.word	0xffffffff
	.align		4
        /*0008*/ 	.word	0x00000000
	.align		4
        /*000c*/ 	.word	0xfffffffe
	.align		4
        /*0010*/ 	.word	0x00000000
	.align		4
        /*0014*/ 	.word	0xfffffffd
	.align		4
        /*0018*/ 	.word	0x00000000
	.align		4
        /*001c*/ 	.word	0xfffffffc


//--------------------- .text.expand_halo_dual_kernel --------------------------
	.section	.text.expand_halo_dual_kernel,"ax",@progbits
	.align	128
        .global         expand_halo_dual_kernel
        .type           expand_halo_dual_kernel,@function
        .size           expand_halo_dual_kernel,(.L_x_1 - expand_halo_dual_kernel)
        .other          expand_halo_dual_kernel,@"STO_CUDA_ENTRY STV_DEFAULT"
expand_halo_dual_kernel:
.text.expand_halo_dual_kernel:
[----:B------:R-:W-:Y:S01]  /*0000*/  LDC R1, c[0x0][0x37c] ;  /* 0x0000df00ff017b82 */ /* 0x000fe20000000800 */
[----:B------:R-:W0:Y:S07]  /*0010*/  S2R R7, SR_TID.Y ;  /* 0x0000000000077919 */ /* 0x000e2e0000002200 */
[----:B------:R-:W1:Y:S01]  /*0020*/  LDC R0, c[0x0][0x360] ;  /* 0x0000d800ff007b82 */ /* 0x000e620000000800 */
[----:B------:R-:W1:Y:S07]  /*0030*/  S2R R5, SR_TID.X ;  /* 0x0000000000057919 */ /* 0x000e6e0000002100 */
[----:B------:R-:W0:Y:S08]  /*0040*/  S2UR UR5, SR_CTAID.Y ;  /* 0x00000000000579c3 */ /* 0x000e300000002600 */
[----:B------:R-:W0:Y:S08]  /*0050*/  LDC R4, c[0x0][0x364] ;  /* 0x0000d900ff047b82 */ /* 0x000e300000000800 */
[----:B------:R-:W1:Y:S08]  /*0060*/  S2UR UR4, SR_CTAID.X ;  /* 0x00000000000479c3 */ /* 0x000e700000002500 */
[----:B------:R-:W2:Y:S01]  /*0070*/  LDC.64 R2, c[0x0][0x390] ;  /* 0x0000e400ff027b82 */ /* 0x000ea20000000a00 */
[----:B0-----:R-:W-:-:S02]  /*0080*/  IMAD R4, R4, UR5, R7 ;  /* 0x0000000504047c24 */ /* 0x001fc4000f8e0207 */
[----:B-1----:R-:W-:-:S03]  /*0090*/  IMAD R0, R0, UR4, R5 ;  /* 0x0000000400007c24 */ /* 0x002fc6000f8e0205 */
[----:B--2---:R-:W-:-:S04]  /*00a0*/  ISETP.GE.AND P0, PT, R4, R2, PT ;  /* 0x000000020400720c */ /* 0x004fc80003f06270 */
[----:B------:R-:W-:-:S13]  /*00b0*/  ISETP.GE.OR P0, PT, R0, R3, P0 ;  /* 0x000000030000720c */ /* 0x000fda0000706670 */
[----:B------:R-:W-:Y:S05]  /*00c0*/  @P0 EXIT ;  /* 0x000000000000094d */ /* 0x000fea0003800000 */
[----:B------:R-:W-:Y:S01]  /*00d0*/  ISETP.NE.AND P3, PT, R4, RZ, PT ;  /* 0x000000ff0400720c */ /* 0x000fe20003f65270 */
[----:B------:R-:W0:Y:S01]  /*00e0*/  LDCU.64 UR6, c[0x0][0x380] ;  /* 0x00007000ff0677ac */ /* 0x000e220008000a00 */
[----:B------:R-:W-:Y:S02]  /*00f0*/  VIADD R5, R2, 0xffffffff ;  /* 0xffffffff02057836 */ /* 0x000fe40000000000 */
[C---:B------:R-:W-:Y:S01]  /*0100*/  IMAD R2, R4.reuse, R3, R0 ;  /* 0x0000000304027224 */ /* 0x040fe200078e0200 */
[----:B------:R-:W1:Y:S02]  /*0110*/  LDCU.64 UR4, c[0x0][0x358] ;  /* 0x00006b00ff0477ac */ /* 0x000e640008000a00 */
[----:B------:R-:W-:Y:S02]  /*0120*/  ISETP.GE.U32.AND P2, PT, R4, R5, PT ;  /* 0x000000050400720c */ /* 0x000fe40003f46070 */
[----:B------:R-:W-:-:S04]  /*0130*/  SHF.R.S32.HI R12, RZ, 0x1f, R2 ;  /* 0x0000001fff0c7819 */ /* 0x000fc80000011402 */
[----:B------:R-:W-:-:S04]  /*0140*/  @P3 IMAD R5, R4, R3, -R3 ;  /* 0x0000000304053224 */ /* 0x000fc800078e0a03 */
[----:B------:R-:W-:Y:S01]  /*0150*/  @P3 IMAD.IADD R7, R0, 0x1, R5 ;  /* 0x0000000100073824 */ /* 0x000fe200078e0205 */
[----:B0-----:R-:W-:-:S04]  /*0160*/  IADD3 R4, P0, PT, R2, UR6, RZ ;  /* 0x0000000602047c10 */ /* 0x001fc8000ff1e0ff */
[C---:B------:R-:W-:Y:S02]  /*0170*/  @P3 IADD3 R6, P1, PT, R7.reuse, UR6, RZ ;  /* 0x0000000607063c10 */ /* 0x040fe4000ff3e0ff */
[----:B------:R-:W-:Y:S02]  /*0180*/  IADD3.X R5, PT, PT, R12, UR7, RZ, P0, !PT ;  /* 0x000000070c057c10 */ /* 0x000fe400087fe4ff */
[----:B------:R-:W-:Y:S01]  /*0190*/  @P3 LEA.HI.X.SX32 R7, R7, UR7, 0x1, P1 ;  /* 0x0000000707073c11 */ /* 0x000fe200088f0eff */
[----:B------:R-:W0:Y:S01]  /*01a0*/  LDCU.64 UR6, c[0x0][0x388] ;  /* 0x00007100ff0677ac */ /* 0x000e220008000a00 */
[----:B------:R-:W-:Y:S01]  /*01b0*/  @!P2 IADD3 R8, P0, PT, R4, R3, RZ ;  /* 0x000000030408a210 */ /* 0x000fe20007f1e0ff */
[----:B-1----:R-:W2:Y:S01]  /*01c0*/  LDG.E.U8.CONSTANT R11, desc[UR4][R4.64] ;  /* 0x00000004040b7981 */ /* 0x002ea2000c1e9100 */
[----:B------:R-:W-:Y:S02]  /*01d0*/  ISETP.GE.AND P1, PT, R0, 0x1, PT ;  /* 0x000000010000780c */ /* 0x000fe40003f26270 */
[C---:B------:R-:W-:Y:S01]  /*01e0*/  @!P2 LEA.HI.X.SX32 R9, R3.reuse, R5, 0x1, P0 ;  /* 0x000000050309a211 */ /* 0x040fe200000f0eff */
[----:B------:R-:W3:Y:S01]  /*01f0*/  @P3 LDG.E.U8.CONSTANT R6, desc[UR4][R6.64] ;  /* 0x0000000406063981 */ /* 0x000ee2000c1e9100 */
[----:B------:R-:W-:-:S03]  /*0200*/  VIADD R3, R3, 0xffffffff ;  /* 0xffffffff03037836 */ /* 0x000fc60000000000 */
[----:B------:R-:W4:Y:S02]  /*0210*/  @!P2 LDG.E.U8.CONSTANT R8, desc[UR4][R8.64] ;  /* 0x000000040808a981 */ /* 0x000f24000c1e9100 */
[----:B------:R-:W-:-:S04]  /*0220*/  ISETP.GE.AND P0, PT, R0, R3, PT ;  /* 0x000000030000720c */ /* 0x000fc80003f06270 */
[----:B------:R-:W5:Y:S09]  /*0230*/  @P1 LDG.E.U8.CONSTANT R3, desc[UR4][R4.64+-0x1] ;  /* 0xffffff0404031981 */ /* 0x000f72000c1e9100 */
[----:B------:R-:W5:Y:S01]  /*0240*/  @!P0 LDG.E.U8.CONSTANT R10, desc[UR4][R4.64+0x1] ;  /* 0x00000104040a8981 */ /* 0x000f62000c1e9100 */
[----:B---3--:R-:W-:-:S04]  /*0250*/  @P3 ISETP.NE.AND P4, PT, R6, RZ, PT ;  /* 0x000000ff0600320c */ /* 0x008fc80003f85270 */
[----:B--2---:R-:W-:Y:S02]  /*0260*/  @P3 SEL R0, R11, 0x1, !P4 ;  /* 0x000000010b003807 */ /* 0x004fe40006000000 */
[----:B----4-:R-:W-:Y:S02]  /*0270*/  @!P2 ISETP.NE.AND P4, PT, R8, RZ, PT ;  /* 0x000000ff0800a20c */ /* 0x010fe40003f85270 */
[----:B------:R-:W-:-:S04]  /*0280*/  @P3 PRMT R11, R0, 0x7610, R11 ;  /* 0x00007610000b3816 */ /* 0x000fc8000000000b */
[----:B------:R-:W-:-:S04]  /*0290*/  @!P2 SEL R0, R11, 0x1, !P4 ;  /* 0x000000010b00a807 */ /* 0x000fc80006000000 */
[----:B------:R-:W-:Y:S02]  /*02a0*/  @!P2 PRMT R11, R0, 0x7610, R11 ;  /* 0x00007610000ba816 */ /* 0x000fe4000000000b */
[----:B-----5:R-:W-:-:S04]  /*02b0*/  @P1 ISETP.NE.AND P2, PT, R3, RZ, PT ;  /* 0x000000ff0300120c */ /* 0x020fc80003f45270 */
[----:B------:R-:W-:Y:S02]  /*02c0*/  @P1 SEL R0, R11, 0x1, !P2 ;  /* 0x000000010b001807 */ /* 0x000fe40005000000 */
[----:B------:R-:W-:Y:S02]  /*02d0*/  @!P0 ISETP.NE.AND P2, PT, R10, RZ, PT ;  /* 0x000000ff0a00820c */ /* 0x000fe40003f45270 */
[----:B------:R-:W-:Y:S02]  /*02e0*/  @P1 PRMT R11, R0, 0x7610, R11 ;  /* 0x00007610000b1816 */ /* 0x000fe4000000000b */
[----:B0-----:R-:W-:Y:S02]  /*02f0*/  IADD3 R2, P1, PT, R2, UR6, RZ ;  /* 0x0000000602027c10 */ /* 0x001fe4000ff3e0ff */
[----:B------:R-:W-:Y:S02]  /*0300*/  @!P0 SEL R0, R11, 0x1, !P2 ;  /* 0x000000010b008807 */ /* 0x000fe40005000000 */
[----:B------:R-:W-:-:S02]  /*0310*/  IADD3.X R3, PT, PT, R12, UR7, RZ, P1, !PT ;  /* 0x000000070c037c10 */ /* 0x000fc40008ffe4ff */
[----:B------:R-:W-:-:S05]  /*0320*/  @!P0 PRMT R11, R0, 0x7610, R11 ;  /* 0x00007610000b8816 */ /* 0x000fca000000000b */
[----:B------:R-:W-:Y:S01]  /*0330*/  STG.E.U8 desc[UR4][R2.64], R11 ;  /* 0x0000000b02007986 */ /* 0x000fe2000c101104 */
[----:B------:R-:W-:Y:S05]  /*0340*/  EXIT ;  /* 0x000000000000794d */ /* 0x000fea0003800000 */
.L_x_0:
[----:B------:R-:W-:-:S00]  /*0350*/  BRA `(.L_x_0) ;  /* 0xfffffffc00fc7947 */ /* 0x000fc0000383ffff */
[----:B------:R-:W-:-:S00]  /*0360*/  NOP ;  /* 0x0000000000007918 */ /* 0x000fc00000000000 */
        /* <DEDUP_REMOVED lines=9> */
.L_x_1:


//--------------------- .nv.shared.reserved.0     --------------------------
	.section	.nv.shared.reserved.0,"aw",@nobits
	.weak		__nv_reservedSMEM_offset_0_alias
	.size		__nv_reservedSMEM_offset_0_alias, 0, 64
	.other		__nv_reservedSMEM_offset_0_alias,@"STO_CUDA_RESERVED_SHARED STV_DEFAULT"
__nv_reservedSMEM_offset_0_alias:
	.zero		0
	.zero		64


//--------------------- .nv.constant0.expand_halo_dual_kernel --------------------------
	.section	.nv.constant0.expand_halo_dual_kernel,"a",@progbits
	.sectionflags	@""
	.align	4
.nv.constant0.expand_halo_dual_kernel:
	.zero		920


//--------------------- SYMBOLS --------------------------

	.type		.nv.reservedSmem.offset0,@object
	.size		.nv.reservedSmem.offset0,0x4
